	.headerflags	@"EF_CUDA_TEXMODE_UNIFIED EF_CUDA_64BIT_ADDRESS EF_CUDA_SM86 EF_CUDA_VIRTUAL_SM(EF_CUDA_SM86)"
	.elftype	@"ET_EXEC"


//--------------------- .nv.info                  --------------------------
	.section	.nv.info,"",@"SHT_CUDA_INFO"
	.align	4


	//----- nvinfo : EIATTR_REGCOUNT
	.align		4
        /*0000*/ 	.byte	0x04, 0x2f
        /*0002*/ 	.short	(.L_1 - .L_0)
	.align		4
.L_0:
        /*0004*/ 	.word	index@(triton__0d1d2d3de4de)
        /*0008*/ 	.word	0x00000019


	//----- nvinfo : EIATTR_MAX_STACK_SIZE
	.align		4
.L_1:
        /*000c*/ 	.byte	0x04, 0x23
        /*000e*/ 	.short	(.L_3 - .L_2)
	.align		4
.L_2:
        /*0010*/ 	.word	index@(triton__0d1d2d3de4de)
        /*0014*/ 	.word	0x00000000


	//----- nvinfo : EIATTR_MIN_STACK_SIZE
	.align		4
.L_3:
        /*0018*/ 	.byte	0x04, 0x12
        /*001a*/ 	.short	(.L_5 - .L_4)
	.align		4
.L_4:
        /*001c*/ 	.word	index@(triton__0d1d2d3de4de)
        /*0020*/ 	.word	0x00000000


	//----- nvinfo : EIATTR_FRAME_SIZE
	.align		4
.L_5:
        /*0024*/ 	.byte	0x04, 0x11
        /*0026*/ 	.short	(.L_7 - .L_6)
	.align		4
.L_6:
        /*0028*/ 	.word	index@(triton__0d1d2d3de4de)
        /*002c*/ 	.word	0x00000000
.L_7:


//--------------------- .nv.info.triton__0d1d2d3de4de --------------------------
	.section	.nv.info.triton__0d1d2d3de4de,"",@"SHT_CUDA_INFO"
	.align	4


	//----- nvinfo : EIATTR_CUDA_API_VERSION
	.align		4
        /*0000*/ 	.byte	0x04, 0x37
        /*0002*/ 	.short	(.L_9 - .L_8)
.L_8:
        /*0004*/ 	.word	0x0000007b


	//----- nvinfo : EIATTR_SW2861232_WAR
	.align		4
.L_9:
        /*0008*/ 	.byte	0x01, 0x35
	.zero		2


	//----- nvinfo : EIATTR_PARAM_CBANK
	.align		4
        /*000c*/ 	.byte	0x04, 0x0a
        /*000e*/ 	.short	(.L_11 - .L_10)
	.align		4
.L_10:
        /*0010*/ 	.word	index@(.nv.constant0.triton__0d1d2d3de4de)
        /*0014*/ 	.short	0x0160
        /*0016*/ 	.short	0x0020


	//----- nvinfo : EIATTR_CBANK_PARAM_SIZE
	.align		4
.L_11:
        /*0018*/ 	.byte	0x03, 0x19
        /*001a*/ 	.short	0x0020


	//----- nvinfo : EIATTR_KPARAM_INFO
	.align		4
        /*001c*/ 	.byte	0x04, 0x17
        /*001e*/ 	.short	(.L_13 - .L_12)
.L_12:
        /*0020*/ 	.word	0x00000000
        /*0024*/ 	.short	0x0004
        /*0026*/ 	.short	0x001c
        /*0028*/ 	.byte	0x00, 0xf0, 0x11, 0x00


	//----- nvinfo : EIATTR_KPARAM_INFO
	.align		4
.L_13:
        /*002c*/ 	.byte	0x04, 0x17
        /*002e*/ 	.short	(.L_15 - .L_14)
.L_14:
        /*0030*/ 	.word	0x00000000
        /*0034*/ 	.short	0x0003
        /*0036*/ 	.short	0x0018
        /*0038*/ 	.byte	0x00, 0xf0, 0x11, 0x00


	//----- nvinfo : EIATTR_KPARAM_INFO
	.align		4
.L_15:
        /*003c*/ 	.byte	0x04, 0x17
        /*003e*/ 	.short	(.L_17 - .L_16)
.L_16:
        /*0040*/ 	.word	0x00000000
        /*0044*/ 	.short	0x0002
        /*0046*/ 	.short	0x0010
        /*0048*/ 	.byte	0x00, 0xf0, 0x21, 0x00


	//----- nvinfo : EIATTR_KPARAM_INFO
	.align		4
.L_17:
        /*004c*/ 	.byte	0x04, 0x17
        /*004e*/ 	.short	(.L_19 - .L_18)
.L_18:
        /*0050*/ 	.word	0x00000000
        /*0054*/ 	.short	0x0001
        /*0056*/ 	.short	0x0008
        /*0058*/ 	.byte	0x00, 0xf0, 0x21, 0x00


	//----- nvinfo : EIATTR_KPARAM_INFO
	.align		4
.L_19:
        /*005c*/ 	.byte	0x04, 0x17
        /*005e*/ 	.short	(.L_21 - .L_20)
.L_20:
        /*0060*/ 	.word	0x00000000
        /*0064*/ 	.short	0x0000
        /*0066*/ 	.short	0x0000
        /*0068*/ 	.byte	0x00, 0xf0, 0x21, 0x00


	//----- nvinfo : EIATTR_MAXREG_COUNT
	.align		4
.L_21:
        /*006c*/ 	.byte	0x03, 0x1b
        /*006e*/ 	.short	0x00ff


	//----- nvinfo : EIATTR_COOP_GROUP_MASK_REGIDS
	.align		4
        /*0070*/ 	.byte	0x04, 0x29
        /*0072*/ 	.short	(.L_23 - .L_22)


	//   ....[0]....
.L_22:
        /*0074*/ 	.word	0xffffffff


	//   ....[1]....
        /*0078*/ 	.word	0xffffffff


	//   ....[2]....
        /*007c*/ 	.word	0xffffffff


	//   ....[3]....
        /*0080*/ 	.word	0xffffffff


	//   ....[4]....
        /*0084*/ 	.word	0xffffffff


	//   ....[5]....
        /*0088*/ 	.word	0xffffffff


	//   ....[6]....
        /*008c*/ 	.word	0xffffffff


	//   ....[7]....
        /*0090*/ 	.word	0xffffffff


	//----- nvinfo : EIATTR_COOP_GROUP_INSTR_OFFSETS
	.align		4
.L_23:
        /*0094*/ 	.byte	0x04, 0x28
        /*0096*/ 	.short	(.L_25 - .L_24)


	//   ....[0]....
.L_24:
        /*0098*/ 	.word	0x00000280


	//   ....[1]....
        /*009c*/ 	.word	0x00000290


	//   ....[2]....
        /*00a0*/ 	.word	0x000002c0


	//   ....[3]....
        /*00a4*/ 	.word	0x000002d0


	//   ....[4]....
        /*00a8*/ 	.word	0x00000470


	//   ....[5]....
        /*00ac*/ 	.word	0x000004a0


	//   ....[6]....
        /*00b0*/ 	.word	0x000004f0


	//   ....[7]....
        /*00b4*/ 	.word	0x00000500


	//----- nvinfo : EIATTR_EXIT_INSTR_OFFSETS
	.align		4
.L_25:
        /*00b8*/ 	.byte	0x04, 0x1c
        /*00ba*/ 	.short	(.L_27 - .L_26)


	//   ....[0]....
.L_26:
        /*00bc*/ 	.word	0x00000590


	//   ....[1]....
        /*00c0*/ 	.word	0x000005d0


	//----- nvinfo : EIATTR_MAX_THREADS
	.align		4
.L_27:
        /*00c4*/ 	.byte	0x04, 0x05
        /*00c6*/ 	.short	(.L_29 - .L_28)
.L_28:
        /*00c8*/ 	.word	0x00000100
        /*00cc*/ 	.word	0x00000001
        /*00d0*/ 	.word	0x00000001
.L_29:


//--------------------- .nv.rel.action            --------------------------
	.section	.nv.rel.action,"",@"SHT_CUDA_RELOCINFO"
	.align	8
	.sectionentsize	8
        /*0000*/ 	.byte	0x73, 0x00, 0x00, 0x00, 0x00, 0x00, 0x00, 0x00, 0x00, 0x00, 0x00, 0x11, 0x25, 0x00, 0x05, 0x36


//--------------------- .nv.constant0.triton__0d1d2d3de4de --------------------------
	.section	.nv.constant0.triton__0d1d2d3de4de,"a",@progbits
	.align	4
.nv.constant0.triton__0d1d2d3de4de:
	.zero		384


//--------------------- .text.triton__0d1d2d3de4de --------------------------
	.section	.text.triton__0d1d2d3de4de,"ax",@progbits
	.sectionflags	@"SHF_BARRIERS=1"
	.sectioninfo	@"SHI_REGISTERS=25"
	.align	128
        .global         triton__0d1d2d3de4de
        .type           triton__0d1d2d3de4de,@function
        .size           triton__0d1d2d3de4de,(.L_x_1 - triton__0d1d2d3de4de)
        .other          triton__0d1d2d3de4de,@"STO_CUDA_ENTRY STV_DEFAULT"
triton__0d1d2d3de4de:
.text.triton__0d1d2d3de4de:
[----:B------:R-:W-:-:S02]  /*0000*/  MOV R1, c[0x0][0x28] ;  /* 0x00000a0000017a02 */ /* 0x000fc40000000f00 */
[----:B------:R-:W0:Y:S01]  /*0010*/  S2R R2, SR_TID.X ;  /* 0x0000000000027919 */ /* 0x000e220000002100 */
[----:B------:R-:W-:Y:S01]  /*0020*/  MOV R12, 0x4 ;  /* 0x00000004000c7802 */ /* 0x000fe20000000f00 */
[----:B------:R-:W-:Y:S01]  /*0030*/  CS2R R8, SRZ ;  /* 0x0000000000087805 */ /* 0x000fe2000001ff00 */
[----:B------:R-:W-:Y:S01]  /*0040*/  CS2R R10, SRZ ;  /* 0x00000000000a7805 */ /* 0x000fe2000001ff00 */
[----:B------:R-:W1:Y:S01]  /*0050*/  S2R R3, SR_CTAID.X ;  /* 0x0000000000037919 */ /* 0x000e620000002500 */
[----:B------:R-:W-:Y:S01]  /*0060*/  ULDC.64 UR4, c[0x0][0x118] ;  /* 0x0000460000047ab9 */ /* 0x000fe20000000a00 */
[----:B0-----:R-:W-:Y:S02]  /*0070*/  SHF.R.U32.HI R0, RZ, 0x2, R2 ;  /* 0x00000002ff007819 */ /* 0x001fe40000011602 */
[----:B------:R-:W-:Y:S02]  /*0080*/  SHF.L.U32 R4, R2, 0x2, RZ ;  /* 0x0000000202047819 */ /* 0x000fe400000006ff */
[----:B-1----:R-:W-:-:S02]  /*0090*/  SHF.L.U32 R3, R3, 0x7, RZ ;  /* 0x0000000703037819 */ /* 0x002fc400000006ff */
[----:B------:R-:W-:Y:S02]  /*00a0*/  SGXT.U32 R0, R0, 0x6 ;  /* 0x000000060000781a */ /* 0x000fe40000000000 */
[----:B------:R-:W-:Y:S02]  /*00b0*/  LOP3.LUT R4, R4, 0xc, RZ, 0xc0, !PT ;  /* 0x0000000c04047812 */ /* 0x000fe400078ec0ff */
[C---:B------:R-:W-:Y:S02]  /*00c0*/  LOP3.LUT R5, R3.reuse, R0, RZ, 0xfc, !PT ;  /* 0x0000000003057212 */ /* 0x040fe400078efcff */
[----:B------:R-:W-:Y:S02]  /*00d0*/  LOP3.LUT R7, R3, 0x40, R0, 0xfe, !PT ;  /* 0x0000004003077812 */ /* 0x000fe400078efe00 */
[----:B------:R-:W-:Y:S02]  /*00e0*/  ISETP.GE.AND P0, PT, R5, c[0x0][0x178], PT ;  /* 0x00005e0005007a0c */ /* 0x000fe40003f06270 */
[----:B------:R-:W-:-:S02]  /*00f0*/  ISETP.GE.AND P1, PT, R7, c[0x0][0x178], PT ;  /* 0x00005e0007007a0c */ /* 0x000fc40003f26270 */
[-C--:B------:R-:W-:Y:S02]  /*0100*/  LEA R15, R5, R4.reuse, 0x4 ;  /* 0x00000004050f7211 */ /* 0x080fe400078e20ff */
[----:B------:R-:W-:Y:S02]  /*0110*/  LEA R17, R7, R4, 0x4 ;  /* 0x0000000407117211 */ /* 0x000fe400078e20ff */
[----:B------:R-:W-:Y:S01]  /*0120*/  CS2R R4, SRZ ;  /* 0x0000000000047805 */ /* 0x000fe2000001ff00 */
[----:B------:R-:W-:Y:S01]  /*0130*/  CS2R R6, SRZ ;  /* 0x0000000000067805 */ /* 0x000fe2000001ff00 */
[----:B------:R-:W-:-:S04]  /*0140*/  IMAD.WIDE R14, R15, R12, c[0x0][0x160] ;  /* 0x000058000f0e7625 */ /* 0x000fc800078e020c */
[----:B------:R-:W-:Y:S01]  /*0150*/  IMAD.WIDE R16, R17, R12, c[0x0][0x160] ;  /* 0x0000580011107625 */ /* 0x000fe200078e020c */
[----:B------:R-:W2:Y:S04]  /*0160*/  @!P0 LDG.E.128 R8, [R14.64] ;  /* 0x000000040e088981 */ /* 0x000ea8000c1e1d00 */
[----:B------:R-:W3:Y:S01]  /*0170*/  @!P1 LDG.E.128 R4, [R16.64] ;  /* 0x0000000410049981 */ /* 0x000ee2000c1e1d00 */
[----:B--2---:R-:W-:Y:S02]  /*0180*/  SEL R20, R8, RZ, !P0 ;  /* 0x000000ff08147207 */ /* 0x004fe40004000000 */
[----:B------:R-:W-:Y:S02]  /*0190*/  SEL R22, R9, RZ, !P0 ;  /* 0x000000ff09167207 */ /* 0x000fe40004000000 */
[----:B---3--:R-:W-:-:S02]  /*01a0*/  SEL R4, R4, RZ, !P1 ;  /* 0x000000ff04047207 */ /* 0x008fc40004800000 */
[----:B------:R-:W-:Y:S01]  /*01b0*/  SEL R5, R5, RZ, !P1 ;  /* 0x000000ff05057207 */ /* 0x000fe20004800000 */
[----:B------:R-:W-:Y:S01]  /*01c0*/  FADD R9, R20, R22 ;  /* 0x0000001614097221 */ /* 0x000fe20000000000 */
[----:B------:R-:W-:Y:S02]  /*01d0*/  SEL R10, R10, RZ, !P0 ;  /* 0x000000ff0a0a7207 */ /* 0x000fe40004000000 */
[----:B------:R-:W-:Y:S01]  /*01e0*/  SEL R6, R6, RZ, !P1 ;  /* 0x000000ff06067207 */ /* 0x000fe20004800000 */
[----:B------:R-:W-:Y:S01]  /*01f0*/  FADD R13, R4, R5 ;  /* 0x00000005040d7221 */ /* 0x000fe20000000000 */
[----:B------:R-:W-:Y:S01]  /*0200*/  SEL R11, R11, RZ, !P0 ;  /* 0x000000ff0b0b7207 */ /* 0x000fe20004000000 */
[----:B------:R-:W-:Y:S01]  /*0210*/  FADD R8, R10, R9 ;  /* 0x000000090a087221 */ /* 0x000fe20000000000 */
[----:B------:R-:W-:Y:S01]  /*0220*/  SEL R7, R7, RZ, !P1 ;  /* 0x000000ff07077207 */ /* 0x000fe20004800000 */
[----:B------:R-:W-:Y:S02]  /*0230*/  FADD R14, R6, R13 ;  /* 0x0000000d060e7221 */ /* 0x000fe40000000000 */
[----:B------:R-:W-:-:S02]  /*0240*/  FADD R8, R11, R8 ;  /* 0x000000080b087221 */ /* 0x000fc40000000000 */
[----:B------:R-:W-:-:S03]  /*0250*/  FADD R14, R7, R14 ;  /* 0x0000000e070e7221 */ /* 0x000fc60000000000 */
[----:B------:R-:W-:Y:S02]  /*0260*/  FSEL R8, R8, RZ, !P0 ;  /* 0x000000ff08087208 */ /* 0x000fe40004000000 */
[----:B------:R-:W-:-:S03]  /*0270*/  FSEL R14, R14, RZ, !P1 ;  /* 0x000000ff0e0e7208 */ /* 0x000fc60004800000 */
[----:B------:R-:W0:Y:S04]  /*0280*/  SHFL.BFLY PT, R9, R8, 0x2, 0x1f ;  /* 0x0c401f0008097f89 */ /* 0x000e2800000e0000 */
[----:B------:R-:W1:Y:S01]  /*0290*/  SHFL.BFLY PT, R13, R14, 0x2, 0x1f ;  /* 0x0c401f000e0d7f89 */ /* 0x000e6200000e0000 */
[----:B0-----:R-:W-:Y:S01]  /*02a0*/  FADD R9, R8, R9 ;  /* 0x0000000908097221 */ /* 0x001fe20000000000 */
[----:B-1----:R-:W-:-:S04]  /*02b0*/  FADD R13, R14, R13 ;  /* 0x0000000d0e0d7221 */ /* 0x002fc80000000000 */
[----:B------:R-:W0:Y:S04]  /*02c0*/  SHFL.BFLY PT, R16, R9, 0x1, 0x1f ;  /* 0x0c201f0009107f89 */ /* 0x000e2800000e0000 */
[----:B------:R-:W1:Y:S01]  /*02d0*/  SHFL.BFLY PT, R18, R13, 0x1, 0x1f ;  /* 0x0c201f000d127f89 */ /* 0x000e6200000e0000 */
[----:B0-----:R-:W-:Y:S01]  /*02e0*/  FADD R15, R9, R16 ;  /* 0x00000010090f7221 */ /* 0x001fe20000000000 */
[----:B-1----:R-:W-:-:S03]  /*02f0*/  FADD R18, R13, R18 ;  /* 0x000000120d127221 */ /* 0x002fc60000000000 */
[C---:B------:R-:W-:Y:S01]  /*0300*/  FFMA R16, R15.reuse, -0.0625, R22 ;  /* 0xbd8000000f107823 */ /* 0x040fe20000000016 */
[C---:B------:R-:W-:Y:S01]  /*0310*/  FFMA R10, R15.reuse, -0.0625, R10 ;  /* 0xbd8000000f0a7823 */ /* 0x040fe2000000000a */
[C---:B------:R-:W-:Y:S01]  /*0320*/  FFMA R11, R15.reuse, -0.0625, R11 ;  /* 0xbd8000000f0b7823 */ /* 0x040fe2000000000b */
[----:B------:R-:W-:Y:S01]  /*0330*/  FFMA R17, R18, -0.0625, R5 ;  /* 0xbd80000012117823 */ /* 0x000fe20000000005 */
[----:B------:R-:W-:Y:S01]  /*0340*/  FFMA R5, R15, -0.0625, R20 ;  /* 0xbd8000000f057823 */ /* 0x000fe20000000014 */
[----:B------:R-:W-:Y:S01]  /*0350*/  FMUL R16, R16, R16 ;  /* 0x0000001010107220 */ /* 0x000fe20000400000 */
[C---:B------:R-:W-:Y:S01]  /*0360*/  FFMA R4, R18.reuse, -0.0625, R4 ;  /* 0xbd80000012047823 */ /* 0x040fe20000000004 */
[----:B------:R-:W-:Y:S01]  /*0370*/  FMUL R17, R17, R17 ;  /* 0x0000001111117220 */ /* 0x000fe20000400000 */
[C---:B------:R-:W-:Y:S01]  /*0380*/  FFMA R6, R18.reuse, -0.0625, R6 ;  /* 0xbd80000012067823 */ /* 0x040fe20000000006 */
[----:B------:R-:W-:Y:S01]  /*0390*/  FFMA R5, R5, R5, R16 ;  /* 0x0000000505057223 */ /* 0x000fe20000000010 */
[----:B------:R-:W-:Y:S01]  /*03a0*/  FFMA R7, R18, -0.0625, R7 ;  /* 0xbd80000012077823 */ /* 0x000fe20000000007 */
[----:B------:R-:W-:Y:S01]  /*03b0*/  FFMA R17, R4, R4, R17 ;  /* 0x0000000404117223 */ /* 0x000fe20000000011 */
[----:B------:R-:W-:Y:S01]  /*03c0*/  LOP3.LUT R4, R2, 0x7f, RZ, 0xc0, !PT ;  /* 0x0000007f02047812 */ /* 0x000fe200078ec0ff */
[----:B------:R-:W-:Y:S01]  /*03d0*/  FFMA R10, R10, R10, R5 ;  /* 0x0000000a0a0a7223 */ /* 0x000fe20000000005 */
[----:B------:R-:W-:Y:S01]  /*03e0*/  STS [R0.X4], R15 ;  /* 0x0000000f00007388 */ /* 0x000fe20000004800 */
[----:B------:R-:W-:Y:S01]  /*03f0*/  FFMA R6, R6, R6, R17 ;  /* 0x0000000606067223 */ /* 0x000fe20000000011 */
[----:B------:R-:W-:Y:S01]  /*0400*/  LOP3.LUT R13, R3, 0x7f, R2, 0xf8, !PT ;  /* 0x0000007f030d7812 */ /* 0x000fe200078ef802 */
[----:B------:R-:W-:Y:S01]  /*0410*/  FFMA R10, R11, R11, R10 ;  /* 0x0000000b0b0a7223 */ /* 0x000fe2000000000a */
[----:B------:R-:W-:Y:S01]  /*0420*/  STS [R0.X4+0x100], R18 ;  /* 0x0001001200007388 */ /* 0x000fe20000004800 */
[----:B------:R-:W-:-:S03]  /*0430*/  FFMA R6, R7, R7, R6 ;  /* 0x0000000707067223 */ /* 0x000fc60000000006 */
[----:B------:R-:W-:Y:S01]  /*0440*/  FSEL R10, R10, RZ, !P0 ;  /* 0x000000ff0a0a7208 */ /* 0x000fe20004000000 */
[----:B------:R-:W-:Y:S06]  /*0450*/  BAR.SYNC 0x0 ;  /* 0x0000000000007b1d */ /* 0x000fec0000000000 */
[----:B------:R-:W-:Y:S01]  /*0460*/  FSEL R6, R6, RZ, !P1 ;  /* 0x000000ff06067208 */ /* 0x000fe20004800000 */
[----:B------:R-:W0:Y:S01]  /*0470*/  SHFL.BFLY PT, R7, R10, 0x2, 0x1f ;  /* 0x0c401f000a077f89 */ /* 0x000e2200000e0000 */
[----:B------:R-:W-:Y:S01]  /*0480*/  LOP3.LUT P0, RZ, R2, 0x80, RZ, 0xc0, !PT ;  /* 0x0000008002ff7812 */ /* 0x000fe2000780c0ff */
[----:B------:R-:W-:-:S02]  /*0490*/  IMAD.WIDE R2, R13, R12, c[0x0][0x168] ;  /* 0x00005a000d027625 */ /* 0x000fc400078e020c */
[----:B------:R-:W1:Y:S01]  /*04a0*/  SHFL.BFLY PT, R9, R6, 0x2, 0x1f ;  /* 0x0c401f0006097f89 */ /* 0x000e6200000e0000 */
[----:B------:R-:W-:-:S03]  /*04b0*/  ISETP.LT.AND P0, PT, R13, c[0x0][0x178], !P0 ;  /* 0x00005e000d007a0c */ /* 0x000fc60004701270 */
[----:B------:R-:W2:Y:S01]  /*04c0*/  LDS R5, [R4.X4] ;  /* 0x0000000004057984 */ /* 0x000ea20000004800 */
[----:B0-----:R-:W-:Y:S01]  /*04d0*/  FADD R7, R10, R7 ;  /* 0x000000070a077221 */ /* 0x001fe20000000000 */
[----:B-1----:R-:W-:-:S04]  /*04e0*/  FADD R11, R6, R9 ;  /* 0x00000009060b7221 */ /* 0x002fc80000000000 */
[----:B------:R-:W0:Y:S04]  /*04f0*/  SHFL.BFLY PT, R8, R7, 0x1, 0x1f ;  /* 0x0c201f0007087f89 */ /* 0x000e2800000e0000 */
[----:B------:R-:W1:Y:S01]  /*0500*/  SHFL.BFLY PT, R14, R11, 0x1, 0x1f ;  /* 0x0c201f000b0e7f89 */ /* 0x000e6200000e0000 */
[----:B--2---:R-:W-:-:S03]  /*0510*/  FMUL R5, R5, 0.0625 ;  /* 0x3d80000005057820 */ /* 0x004fc60000400000 */
[----:B------:R-:W-:Y:S06]  /*0520*/  BAR.SYNC 0x0 ;  /* 0x0000000000007b1d */ /* 0x000fec0000000000 */
[----:B0-----:R-:W-:Y:S01]  /*0530*/  FADD R9, R7, R8 ;  /* 0x0000000807097221 */ /* 0x001fe20000000000 */
[----:B-1----:R-:W-:-:S04]  /*0540*/  FADD R15, R11, R14 ;  /* 0x0000000e0b0f7221 */ /* 0x002fc80000000000 */
[----:B------:R-:W-:Y:S04]  /*0550*/  STS [R0.X4], R9 ;  /* 0x0000000900007388 */ /* 0x000fe80000004800 */
[----:B------:R-:W-:Y:S04]  /*0560*/  STS [R0.X4+0x100], R15 ;  /* 0x0001000f00007388 */ /* 0x000fe80000004800 */
[----:B------:R-:W-:Y:S06]  /*0570*/  BAR.SYNC 0x0 ;  /* 0x0000000000007b1d */ /* 0x000fec0000000000 */
[----:B------:R0:W-:Y:S01]  /*0580*/  @P0 STG.E [R2.64], R5 ;  /* 0x0000000502000986 */ /* 0x0001e2000c101904 */
[----:B------:R-:W-:Y:S05]  /*0590*/  @!P0 EXIT ;  /* 0x000000000000894d */ /* 0x000fea0003800000 */
[----:B0-----:R-:W0:Y:S01]  /*05a0*/  LDS R3, [R4.X4] ;  /* 0x0000000004037984 */ /* 0x001e220000004800 */
[----:B------:R-:W-:-:S05]  /*05b0*/  IMAD.WIDE R12, R13, R12, c[0x0][0x170] ;  /* 0x00005c000d0c7625 */ /* 0x000fca00078e020c */
[----:B0-----:R-:W-:Y:S01]  /*05c0*/  STG.E [R12.64], R3 ;  /* 0x000000030c007986 */ /* 0x001fe2000c101904 */
[----:B------:R-:W-:Y:S05]  /*05d0*/  EXIT ;  /* 0x000000000000794d */ /* 0x000fea0003800000 */
.L_x_0:
[----:B------:R-:W-:-:S00]  /*05e0*/  BRA `(.L_x_0) ;  /* 0xfffffff000007947 */ /* 0x000fc0000383ffff */
[----:B------:R-:W-:-:S00]  /*05f0*/  NOP ;  /* 0x0000000000007918 */ /* 0x000fc00000000000 */
        /* <DEDUP_REMOVED lines=8> */
.L_x_1:


//--------------------- .nv.shared.triton__0d1d2d3de4de --------------------------
	.section	.nv.shared.triton__0d1d2d3de4de,"aw",@nobits
	.align	16
